//
// Generated by NVIDIA NVVM Compiler
//
// Compiler Build ID: CL-36424714
// Cuda compilation tools, release 13.0, V13.0.88
// Based on NVVM 20.0.0
//

.version 9.0
.target sm_100
.address_size 64

	// .globl	_Z10vector_addPfS_S_i

.visible .entry _Z10vector_addPfS_S_i(
	.param .u64 .ptr .align 1 _Z10vector_addPfS_S_i_param_0,
	.param .u64 .ptr .align 1 _Z10vector_addPfS_S_i_param_1,
	.param .u64 .ptr .align 1 _Z10vector_addPfS_S_i_param_2,
	.param .u32 _Z10vector_addPfS_S_i_param_3
)
{
	.reg .pred 	%p<2>;
	.reg .b32 	%r<6>;
	.reg .b32 	%f<4>;
	.reg .b64 	%rd<11>;

	ld.param.u64 	%rd1, [_Z10vector_addPfS_S_i_param_0];
	ld.param.u64 	%rd2, [_Z10vector_addPfS_S_i_param_1];
	ld.param.u64 	%rd3, [_Z10vector_addPfS_S_i_param_2];
	ld.param.u32 	%r2, [_Z10vector_addPfS_S_i_param_3];
	mov.u32 	%r3, %ctaid.x;
	mov.u32 	%r4, %ntid.x;
	mov.u32 	%r5, %tid.x;
	mad.lo.s32 	%r1, %r3, %r4, %r5;
	setp.ge.s32 	%p1, %r1, %r2;
	@%p1 bra 	$L__BB0_2;
	cvta.to.global.u64 	%rd4, %rd2;
	cvta.to.global.u64 	%rd5, %rd3;
	cvta.to.global.u64 	%rd6, %rd1;
	mul.wide.s32 	%rd7, %r1, 4;
	add.s64 	%rd8, %rd4, %rd7;
	ld.global.f32 	%f1, [%rd8];
	add.s64 	%rd9, %rd5, %rd7;
	ld.global.f32 	%f2, [%rd9];
	add.f32 	%f3, %f1, %f2;
	add.s64 	%rd10, %rd6, %rd7;
	st.global.f32 	[%rd10], %f3;
$L__BB0_2:
	ret;

}
	// .globl	_Z14old_vector_addPfS_S_i
.visible .entry _Z14old_vector_addPfS_S_i(
	.param .u64 .ptr .align 1 _Z14old_vector_addPfS_S_i_param_0,
	.param .u64 .ptr .align 1 _Z14old_vector_addPfS_S_i_param_1,
	.param .u64 .ptr .align 1 _Z14old_vector_addPfS_S_i_param_2,
	.param .u32 _Z14old_vector_addPfS_S_i_param_3
)
{
	.reg .pred 	%p<7>;
	.reg .b32 	%r<27>;
	.reg .b32 	%f<16>;
	.reg .b64 	%rd<31>;

	ld.param.u64 	%rd8, [_Z14old_vector_addPfS_S_i_param_0];
	ld.param.u64 	%rd9, [_Z14old_vector_addPfS_S_i_param_1];
	ld.param.u64 	%rd10, [_Z14old_vector_addPfS_S_i_param_2];
	ld.param.u32 	%r11, [_Z14old_vector_addPfS_S_i_param_3];
	cvta.to.global.u64 	%rd1, %rd8;
	cvta.to.global.u64 	%rd2, %rd10;
	cvta.to.global.u64 	%rd3, %rd9;
	mov.u32 	%r26, %tid.x;
	mov.u32 	%r2, %ntid.x;
	setp.ge.s32 	%p1, %r26, %r11;
	@%p1 bra 	$L__BB1_6;
	add.s32 	%r12, %r26, %r2;
	max.u32 	%r13, %r11, %r12;
	setp.lt.u32 	%p2, %r12, %r11;
	selp.u32 	%r14, 1, 0, %p2;
	add.s32 	%r15, %r12, %r14;
	sub.s32 	%r16, %r13, %r15;
	div.u32 	%r17, %r16, %r2;
	add.s32 	%r3, %r17, %r14;
	and.b32  	%r18, %r3, 3;
	setp.eq.s32 	%p3, %r18, 3;
	@%p3 bra 	$L__BB1_4;
	add.s32 	%r19, %r3, 1;
	and.b32  	%r20, %r19, 3;
	mul.wide.u32 	%rd30, %r26, 4;
	mul.wide.u32 	%rd5, %r2, 4;
	neg.s32 	%r24, %r20;
	mad.lo.s32 	%r26, %r2, %r20, %r26;
$L__BB1_3:
	.pragma "nounroll";
	add.s64 	%rd11, %rd3, %rd30;
	ld.global.f32 	%f1, [%rd11];
	add.s64 	%rd12, %rd2, %rd30;
	ld.global.f32 	%f2, [%rd12];
	add.f32 	%f3, %f1, %f2;
	add.s64 	%rd13, %rd1, %rd30;
	st.global.f32 	[%rd13], %f3;
	add.s64 	%rd30, %rd30, %rd5;
	add.s32 	%r24, %r24, 1;
	setp.ne.s32 	%p4, %r24, 0;
	@%p4 bra 	$L__BB1_3;
$L__BB1_4:
	setp.lt.u32 	%p5, %r3, 3;
	@%p5 bra 	$L__BB1_6;
$L__BB1_5:
	mul.wide.u32 	%rd14, %r26, 4;
	add.s64 	%rd15, %rd3, %rd14;
	ld.global.f32 	%f4, [%rd15];
	add.s64 	%rd16, %rd2, %rd14;
	ld.global.f32 	%f5, [%rd16];
	add.f32 	%f6, %f4, %f5;
	add.s64 	%rd17, %rd1, %rd14;
	st.global.f32 	[%rd17], %f6;
	add.s32 	%r21, %r26, %r2;
	mul.wide.u32 	%rd18, %r21, 4;
	add.s64 	%rd19, %rd3, %rd18;
	ld.global.f32 	%f7, [%rd19];
	add.s64 	%rd20, %rd2, %rd18;
	ld.global.f32 	%f8, [%rd20];
	add.f32 	%f9, %f7, %f8;
	add.s64 	%rd21, %rd1, %rd18;
	st.global.f32 	[%rd21], %f9;
	add.s32 	%r22, %r21, %r2;
	mul.wide.u32 	%rd22, %r22, 4;
	add.s64 	%rd23, %rd3, %rd22;
	ld.global.f32 	%f10, [%rd23];
	add.s64 	%rd24, %rd2, %rd22;
	ld.global.f32 	%f11, [%rd24];
	add.f32 	%f12, %f10, %f11;
	add.s64 	%rd25, %rd1, %rd22;
	st.global.f32 	[%rd25], %f12;
	add.s32 	%r23, %r22, %r2;
	mul.wide.u32 	%rd26, %r23, 4;
	add.s64 	%rd27, %rd3, %rd26;
	ld.global.f32 	%f13, [%rd27];
	add.s64 	%rd28, %rd2, %rd26;
	ld.global.f32 	%f14, [%rd28];
	add.f32 	%f15, %f13, %f14;
	add.s64 	%rd29, %rd1, %rd26;
	st.global.f32 	[%rd29], %f15;
	add.s32 	%r26, %r23, %r2;
	setp.lt.s32 	%p6, %r26, %r11;
	@%p6 bra 	$L__BB1_5;
$L__BB1_6:
	ret;

}


// ===== COMPILED SASS (sm_100) =====

	.target	sm_100

	.elftype	@"ET_EXEC"


//--------------------- .note.nv.tkinfo           --------------------------
	.section	.note.nv.tkinfo,"",@"SHT_NOTE"
	.sectionflags	@"SHF_NOTE_NV_TKINFO"
	.tkinfo
        /*0018*/ 	.word	0x00000002
        /*0030*/ 	.string	""
        /*0030*/ 	.string	"ptxas"
        /*0030*/ 	.string	"Cuda compilation tools, release 13.0, V13.0.88"
        /*0030*/ 	.string	"Build cuda_13.0.r13.0/compiler.36424714_0"
        /*0030*/ 	.string	"-arch sm_100 -m 64 "



//--------------------- .note.nv.cuinfo           --------------------------
	.section	.note.nv.cuinfo,"",@"SHT_NOTE"
	.sectionflags	@"SHF_NOTE_NV_CUINFO"
        /*0018*/ 	.short	0x0002
        /*001a*/ 	.short	0x0064
        /*001c*/ 	.short	0x0082
	.zero		2


//--------------------- .nv.info                  --------------------------
	.section	.nv.info,"",@"SHT_CUDA_INFO"
	.align	4


	//----- nvinfo : EIATTR_REGCOUNT
	.align		4
        /*0000*/ 	.byte	0x04, 0x2f
        /*0002*/ 	.short	(.L_1 - .L_0)
	.align		4
.L_0:
        /*0004*/ 	.word	index@(_Z10vector_addPfS_S_i)
        /*0008*/ 	.word	0x0000000c


	//----- nvinfo : EIATTR_FRAME_SIZE
	.align		4
.L_1:
        /*000c*/ 	.byte	0x04, 0x11
        /*000e*/ 	.short	(.L_3 - .L_2)
	.align		4
.L_2:
        /*0010*/ 	.word	index@(_Z10vector_addPfS_S_i)
        /*0014*/ 	.word	0x00000000


	//----- nvinfo : EIATTR_REGCOUNT
	.align		4
.L_3:
        /*0018*/ 	.byte	0x04, 0x2f
        /*001a*/ 	.short	(.L_5 - .L_4)
	.align		4
.L_4:
        /*001c*/ 	.word	index@(_Z14old_vector_addPfS_S_i)
        /*0020*/ 	.word	0x0000001c


	//----- nvinfo : EIATTR_FRAME_SIZE
	.align		4
.L_5:
        /*0024*/ 	.byte	0x04, 0x11
        /*0026*/ 	.short	(.L_7 - .L_6)
	.align		4
.L_6:
        /*0028*/ 	.word	index@(_Z14old_vector_addPfS_S_i)
        /*002c*/ 	.word	0x00000000


	//----- nvinfo : EIATTR_MIN_STACK_SIZE
	.align		4
.L_7:
        /*0030*/ 	.byte	0x04, 0x12
        /*0032*/ 	.short	(.L_9 - .L_8)
	.align		4
.L_8:
        /*0034*/ 	.word	index@(_Z14old_vector_addPfS_S_i)
        /*0038*/ 	.word	0x00000000


	//----- nvinfo : EIATTR_MIN_STACK_SIZE
	.align		4
.L_9:
        /*003c*/ 	.byte	0x04, 0x12
        /*003e*/ 	.short	(.L_11 - .L_10)
	.align		4
.L_10:
        /*0040*/ 	.word	index@(_Z10vector_addPfS_S_i)
        /*0044*/ 	.word	0x00000000
.L_11:


//--------------------- .nv.compat                --------------------------
	.section	.nv.compat,"",@"SHT_CUDA_COMPAT_INFO"
	.align	4
        /*0000*/ 	.byte	0x02, 0x09, 0x00, 0x00, 0x02, 0x02, 0x01, 0x00, 0x02, 0x05, 0x05, 0x00, 0x03, 0x07, 0x01, 0x01
        /*0010*/ 	.byte	0x02, 0x03, 0x00, 0x00, 0x02, 0x06, 0x01, 0x00, 0x04, 0x0b, 0x08, 0x00, 0x09, 0x00, 0x00, 0x00
        /*0020*/ 	.byte	0x00, 0x00, 0x00, 0x00


//--------------------- .nv.info._Z14old_vector_addPfS_S_i --------------------------
	.section	.nv.info._Z14old_vector_addPfS_S_i,"",@"SHT_CUDA_INFO"
	.sectionflags	@""
	.align	4


	//----- nvinfo : EIATTR_CUDA_API_VERSION
	.align		4
        /*0000*/ 	.byte	0x04, 0x37
        /*0002*/ 	.short	(.L_13 - .L_12)
.L_12:
        /*0004*/ 	.word	0x00000082


	//----- nvinfo : EIATTR_KPARAM_INFO
	.align		4
.L_13:
        /*0008*/ 	.byte	0x04, 0x17
        /*000a*/ 	.short	(.L_15 - .L_14)
.L_14:
        /*000c*/ 	.word	0x00000000
        /*0010*/ 	.short	0x0003
        /*0012*/ 	.short	0x0018
        /*0014*/ 	.byte	0x00, 0xf0, 0x11, 0x00


	//----- nvinfo : EIATTR_KPARAM_INFO
	.align		4
.L_15:
        /*0018*/ 	.byte	0x04, 0x17
        /*001a*/ 	.short	(.L_17 - .L_16)
.L_16:
        /*001c*/ 	.word	0x00000000
        /*0020*/ 	.short	0x0002
        /*0022*/ 	.short	0x0010
        /*0024*/ 	.byte	0x00, 0xf5, 0x21, 0x00


	//----- nvinfo : EIATTR_KPARAM_INFO
	.align		4
.L_17:
        /*0028*/ 	.byte	0x04, 0x17
        /*002a*/ 	.short	(.L_19 - .L_18)
.L_18:
        /*002c*/ 	.word	0x00000000
        /*0030*/ 	.short	0x0001
        /*0032*/ 	.short	0x0008
        /*0034*/ 	.byte	0x00, 0xf5, 0x21, 0x00


	//----- nvinfo : EIATTR_KPARAM_INFO
	.align		4
.L_19:
        /*0038*/ 	.byte	0x04, 0x17
        /*003a*/ 	.short	(.L_21 - .L_20)
.L_20:
        /*003c*/ 	.word	0x00000000
        /*0040*/ 	.short	0x0000
        /*0042*/ 	.short	0x0000
        /*0044*/ 	.byte	0x00, 0xf5, 0x21, 0x00


	//----- nvinfo : EIATTR_SPARSE_MMA_MASK
	.align		4
.L_21:
        /*0048*/ 	.byte	0x03, 0x50
        /*004a*/ 	.short	0x0000


	//----- nvinfo : EIATTR_MAXREG_COUNT
	.align		4
        /*004c*/ 	.byte	0x03, 0x1b
        /*004e*/ 	.short	0x00ff


	//----- nvinfo : EIATTR_MERCURY_ISA_VERSION
	.align		4
        /*0050*/ 	.byte	0x03, 0x5f
        /*0052*/ 	.short	0x0101


	//----- nvinfo : EIATTR_VRC_CTA_INIT_COUNT
	.align		4
        /*0054*/ 	.byte	0x02, 0x4a
	.zero		1
	.zero		1


	//----- nvinfo : EIATTR_EXIT_INSTR_OFFSETS
	.align		4
        /*0058*/ 	.byte	0x04, 0x1c
        /*005a*/ 	.short	(.L_23 - .L_22)


	//   ....[0]....
.L_22:
        /*005c*/ 	.word	0x00000050


	//   ....[1]....
        /*0060*/ 	.word	0x000003a0


	//   ....[2]....
        /*0064*/ 	.word	0x00000600


	//----- nvinfo : EIATTR_CRS_STACK_SIZE
	.align		4
.L_23:
        /*0068*/ 	.byte	0x04, 0x1e
        /*006a*/ 	.short	(.L_25 - .L_24)
.L_24:
        /*006c*/ 	.word	0x00000000


	//----- nvinfo : EIATTR_CBANK_PARAM_SIZE
	.align		4
.L_25:
        /*0070*/ 	.byte	0x03, 0x19
        /*0072*/ 	.short	0x001c


	//----- nvinfo : EIATTR_PARAM_CBANK
	.align		4
        /*0074*/ 	.byte	0x04, 0x0a
        /*0076*/ 	.short	(.L_27 - .L_26)
	.align		4
.L_26:
        /*0078*/ 	.word	index@(.nv.constant0._Z14old_vector_addPfS_S_i)
        /*007c*/ 	.short	0x0380
        /*007e*/ 	.short	0x001c


	//----- nvinfo : EIATTR_SW_WAR
	.align		4
.L_27:
        /*0080*/ 	.byte	0x04, 0x36
        /*0082*/ 	.short	(.L_29 - .L_28)
.L_28:
        /*0084*/ 	.word	0x00000008
.L_29:


//--------------------- .nv.info._Z10vector_addPfS_S_i --------------------------
	.section	.nv.info._Z10vector_addPfS_S_i,"",@"SHT_CUDA_INFO"
	.sectionflags	@""
	.align	4


	//----- nvinfo : EIATTR_CUDA_API_VERSION
	.align		4
        /*0000*/ 	.byte	0x04, 0x37
        /*0002*/ 	.short	(.L_31 - .L_30)
.L_30:
        /*0004*/ 	.word	0x00000082


	//----- nvinfo : EIATTR_KPARAM_INFO
	.align		4
.L_31:
        /*0008*/ 	.byte	0x04, 0x17
        /*000a*/ 	.short	(.L_33 - .L_32)
.L_32:
        /*000c*/ 	.word	0x00000000
        /*0010*/ 	.short	0x0003
        /*0012*/ 	.short	0x0018
        /*0014*/ 	.byte	0x00, 0xf0, 0x11, 0x00


	//----- nvinfo : EIATTR_KPARAM_INFO
	.align		4
.L_33:
        /*0018*/ 	.byte	0x04, 0x17
        /*001a*/ 	.short	(.L_35 - .L_34)
.L_34:
        /*001c*/ 	.word	0x00000000
        /*0020*/ 	.short	0x0002
        /*0022*/ 	.short	0x0010
        /*0024*/ 	.byte	0x00, 0xf5, 0x21, 0x00


	//----- nvinfo : EIATTR_KPARAM_INFO
	.align		4
.L_35:
        /*0028*/ 	.byte	0x04, 0x17
        /*002a*/ 	.short	(.L_37 - .L_36)
.L_36:
        /*002c*/ 	.word	0x00000000
        /*0030*/ 	.short	0x0001
        /*0032*/ 	.short	0x0008
        /*0034*/ 	.byte	0x00, 0xf5, 0x21, 0x00


	//----- nvinfo : EIATTR_KPARAM_INFO
	.align		4
.L_37:
        /*0038*/ 	.byte	0x04, 0x17
        /*003a*/ 	.short	(.L_39 - .L_38)
.L_38:
        /*003c*/ 	.word	0x00000000
        /*0040*/ 	.short	0x0000
        /*0042*/ 	.short	0x0000
        /*0044*/ 	.byte	0x00, 0xf5, 0x21, 0x00


	//----- nvinfo : EIATTR_SPARSE_MMA_MASK
	.align		4
.L_39:
        /*0048*/ 	.byte	0x03, 0x50
        /*004a*/ 	.short	0x0000


	//----- nvinfo : EIATTR_MAXREG_COUNT
	.align		4
        /*004c*/ 	.byte	0x03, 0x1b
        /*004e*/ 	.short	0x00ff


	//----- nvinfo : EIATTR_MERCURY_ISA_VERSION
	.align		4
        /*0050*/ 	.byte	0x03, 0x5f
        /*0052*/ 	.short	0x0101


	//----- nvinfo : EIATTR_VRC_CTA_INIT_COUNT
	.align		4
        /*0054*/ 	.byte	0x02, 0x4a
	.zero		1
	.zero		1


	//----- nvinfo : EIATTR_EXIT_INSTR_OFFSETS
	.align		4
        /*0058*/ 	.byte	0x04, 0x1c
        /*005a*/ 	.short	(.L_41 - .L_40)


	//   ....[0]....
.L_40:
        /*005c*/ 	.word	0x00000070


	//   ....[1]....
        /*0060*/ 	.word	0x00000130


	//----- nvinfo : EIATTR_CBANK_PARAM_SIZE
	.align		4
.L_41:
        /*0064*/ 	.byte	0x03, 0x19
        /*0066*/ 	.short	0x001c


	//----- nvinfo : EIATTR_PARAM_CBANK
	.align		4
        /*0068*/ 	.byte	0x04, 0x0a
        /*006a*/ 	.short	(.L_43 - .L_42)
	.align		4
.L_42:
        /*006c*/ 	.word	index@(.nv.constant0._Z10vector_addPfS_S_i)
        /*0070*/ 	.short	0x0380
        /*0072*/ 	.short	0x001c


	//----- nvinfo : EIATTR_SW_WAR
	.align		4
.L_43:
        /*0074*/ 	.byte	0x04, 0x36
        /*0076*/ 	.short	(.L_45 - .L_44)
.L_44:
        /*0078*/ 	.word	0x00000008
.L_45:


//--------------------- .nv.callgraph             --------------------------
	.section	.nv.callgraph,"",@"SHT_CUDA_CALLGRAPH"
	.align	4
	.sectionentsize	8
	.align		4
        /*0000*/ 	.word	0x00000000
	.align		4
        /*0004*/ 	.word	0xffffffff
	.align		4
        /*0008*/ 	.word	0x00000000
	.align		4
        /*000c*/ 	.word	0xfffffffe
	.align		4
        /*0010*/ 	.word	0x00000000
	.align		4
        /*0014*/ 	.word	0xfffffffd
	.align		4
        /*0018*/ 	.word	0x00000000
	.align		4
        /*001c*/ 	.word	0xfffffffc


//--------------------- .text._Z14old_vector_addPfS_S_i --------------------------
	.section	.text._Z14old_vector_addPfS_S_i,"ax",@progbits
	.align	128
        .global         _Z14old_vector_addPfS_S_i
        .type           _Z14old_vector_addPfS_S_i,@function
        .size           _Z14old_vector_addPfS_S_i,(.L_x_6 - _Z14old_vector_addPfS_S_i)
        .other          _Z14old_vector_addPfS_S_i,@"STO_CUDA_ENTRY STV_DEFAULT"
_Z14old_vector_addPfS_S_i:
.text._Z14old_vector_addPfS_S_i:
[----:B------:R-:W-:Y:S01]  /*0000*/  LDC R1, c[0x0][0x37c] ;  /* 0x0000df00ff017b82 */ /* 0x000fe20000000800 */
[----:B------:R-:W0:Y:S01]  /*0010*/  S2R R5, SR_TID.X ;  /* 0x0000000000057919 */ /* 0x000e220000002100 */
[----:B------:R-:W0:Y:S06]  /*0020*/  LDCU UR6, c[0x0][0x398] ;  /* 0x00007300ff0677ac */ /* 0x000e2c0008000800 */
[----:B------:R-:W1:Y:S01]  /*0030*/  LDC R0, c[0x0][0x360] ;  /* 0x0000d800ff007b82 */ /* 0x000e620000000800 */
[----:B0-----:R-:W-:-:S13]  /*0040*/  ISETP.GE.AND P0, PT, R5, UR6, PT ;  /* 0x0000000605007c0c */ /* 0x001fda000bf06270 */
[----:B------:R-:W-:Y:S05]  /*0050*/  @P0 EXIT ;  /* 0x000000000000094d */ /* 0x000fea0003800000 */
[----:B-1----:R-:W0:Y:S01]  /*0060*/  I2F.U32.RP R8, R0 ;  /* 0x0000000000087306 */ /* 0x002e220000209000 */
[----:B------:R-:W-:Y:S01]  /*0070*/  IADD3 R4, PT, PT, R5, R0, RZ ;  /* 0x0000000005047210 */ /* 0x000fe20007ffe0ff */
[----:B------:R-:W1:Y:S01]  /*0080*/  LDCU.64 UR4, c[0x0][0x358] ;  /* 0x00006b00ff0477ac */ /* 0x000e620008000a00 */
[----:B------:R-:W-:Y:S01]  /*0090*/  ISETP.NE.U32.AND P2, PT, R0, RZ, PT ;  /* 0x000000ff0000720c */ /* 0x000fe20003f45070 */
[----:B------:R-:W-:Y:S01]  /*00a0*/  BSSY.RECONVERGENT B0, `(.L_x_0) ;  /* 0x000002f000007945 */ /* 0x000fe20003800200 */
[C---:B------:R-:W-:Y:S01]  /*00b0*/  ISETP.GE.U32.AND P0, PT, R4.reuse, UR6, PT ;  /* 0x0000000604007c0c */ /* 0x040fe2000bf06070 */
[----:B------:R-:W2:Y:S01]  /*00c0*/  LDCU.64 UR8, c[0x0][0x390] ;  /* 0x00007200ff0877ac */ /* 0x000ea20008000a00 */
[----:B------:R-:W-:Y:S02]  /*00d0*/  VIMNMX.U32 R7, PT, PT, R4, UR6, !PT ;  /* 0x0000000604077c48 */ /* 0x000fe4000ffe0000 */
[----:B------:R-:W-:Y:S01]  /*00e0*/  SEL R6, RZ, 0x1, P0 ;  /* 0x00000001ff067807 */ /* 0x000fe20000000000 */
[----:B------:R-:W3:Y:S03]  /*00f0*/  LDCU.128 UR12, c[0x0][0x380] ;  /* 0x00007000ff0c77ac */ /* 0x000ee60008000c00 */
[----:B------:R-:W-:Y:S01]  /*0100*/  IADD3 R7, PT, PT, R7, -R4, -R6 ;  /* 0x8000000407077210 */ /* 0x000fe20007ffe806 */
[----:B0-----:R-:W0:Y:S02]  /*0110*/  MUFU.RCP R8, R8 ;  /* 0x0000000800087308 */ /* 0x001e240000001000 */
[----:B0-----:R-:W-:-:S06]  /*0120*/  IADD3 R2, PT, PT, R8, 0xffffffe, RZ ;  /* 0x0ffffffe08027810 */ /* 0x001fcc0007ffe0ff */
[----:B------:R0:W4:Y:S02]  /*0130*/  F2I.FTZ.U32.TRUNC.NTZ R3, R2 ;  /* 0x0000000200037305 */ /* 0x000124000021f000 */
[----:B0-----:R-:W-:Y:S02]  /*0140*/  IMAD.MOV.U32 R2, RZ, RZ, RZ ;  /* 0x000000ffff027224 */ /* 0x001fe400078e00ff */
[----:B----4-:R-:W-:-:S04]  /*0150*/  IMAD.MOV R9, RZ, RZ, -R3 ;  /* 0x000000ffff097224 */ /* 0x010fc800078e0a03 */
[----:B------:R-:W-:-:S04]  /*0160*/  IMAD R9, R9, R0, RZ ;  /* 0x0000000009097224 */ /* 0x000fc800078e02ff */
[----:B------:R-:W-:-:S06]  /*0170*/  IMAD.HI.U32 R8, R3, R9, R2 ;  /* 0x0000000903087227 */ /* 0x000fcc00078e0002 */
[----:B------:R-:W-:-:S05]  /*0180*/  IMAD.HI.U32 R3, R8, R7, RZ ;  /* 0x0000000708037227 */ /* 0x000fca00078e00ff */
[----:B------:R-:W-:-:S05]  /*0190*/  IADD3 R2, PT, PT, -R3, RZ, RZ ;  /* 0x000000ff03027210 */ /* 0x000fca0007ffe1ff */
[----:B------:R-:W-:-:S05]  /*01a0*/  IMAD R7, R0, R2, R7 ;  /* 0x0000000200077224 */ /* 0x000fca00078e0207 */
[----:B------:R-:W-:-:S13]  /*01b0*/  ISETP.GE.U32.AND P0, PT, R7, R0, PT ;  /* 0x000000000700720c */ /* 0x000fda0003f06070 */
[----:B------:R-:W-:Y:S01]  /*01c0*/  @P0 IMAD.IADD R7, R7, 0x1, -R0 ;  /* 0x0000000107070824 */ /* 0x000fe200078e0a00 */
[----:B------:R-:W-:-:S04]  /*01d0*/  @P0 IADD3 R3, PT, PT, R3, 0x1, RZ ;  /* 0x0000000103030810 */ /* 0x000fc80007ffe0ff */
[----:B------:R-:W-:-:S13]  /*01e0*/  ISETP.GE.U32.AND P1, PT, R7, R0, PT ;  /* 0x000000000700720c */ /* 0x000fda0003f26070 */
[----:B------:R-:W-:Y:S01]  /*01f0*/  @P1 VIADD R3, R3, 0x1 ;  /* 0x0000000103031836 */ /* 0x000fe20000000000 */
[----:B------:R-:W-:-:S04]  /*0200*/  @!P2 LOP3.LUT R3, RZ, R0, RZ, 0x33, !PT ;  /* 0x00000000ff03a212 */ /* 0x000fc800078e33ff */
[----:B------:R-:W-:-:S04]  /*0210*/  IADD3 R2, PT, PT, R6, R3, RZ ;  /* 0x0000000306027210 */ /* 0x000fc80007ffe0ff */
[C---:B------:R-:W-:Y:S02]  /*0220*/  LOP3.LUT R3, R2.reuse, 0x3, RZ, 0xc0, !PT ;  /* 0x0000000302037812 */ /* 0x040fe400078ec0ff */
[----:B------:R-:W-:Y:S02]  /*0230*/  ISETP.GE.U32.AND P0, PT, R2, 0x3, PT ;  /* 0x000000030200780c */ /* 0x000fe40003f06070 */
[----:B------:R-:W-:-:S13]  /*0240*/  ISETP.NE.AND P1, PT, R3, 0x3, PT ;  /* 0x000000030300780c */ /* 0x000fda0003f25270 */
[----:B-123--:R-:W-:Y:S05]  /*0250*/  @!P1 BRA `(.L_x_1) ;  /* 0x00000000004c9947 */ /* 0x00efea0003800000 */
[----:B------:R-:W-:-:S04]  /*0260*/  IADD3 R2, PT, PT, R2, 0x1, RZ ;  /* 0x0000000102027810 */ /* 0x000fc80007ffe0ff */
[----:B------:R-:W-:Y:S01]  /*0270*/  LOP3.LUT R4, R2, 0x3, RZ, 0xc0, !PT ;  /* 0x0000000302047812 */ /* 0x000fe200078ec0ff */
[----:B------:R-:W-:-:S04]  /*0280*/  IMAD.WIDE.U32 R2, R5, 0x4, RZ ;  /* 0x0000000405027825 */ /* 0x000fc800078e00ff */
[----:B------:R-:W-:Y:S02]  /*0290*/  IMAD R5, R4, R0, R5 ;  /* 0x0000000004057224 */ /* 0x000fe400078e0205 */
[----:B------:R-:W-:-:S07]  /*02a0*/  IMAD.MOV R4, RZ, RZ, -R4 ;  /* 0x000000ffff047224 */ /* 0x000fce00078e0a04 */
.L_x_2:
[C---:B------:R-:W-:Y:S02]  /*02b0*/  IADD3 R8, P2, PT, R2.reuse, UR8, RZ ;  /* 0x0000000802087c10 */ /* 0x040fe4000ff5e0ff */
[----:B------:R-:W-:Y:S02]  /*02c0*/  IADD3 R6, P1, PT, R2, UR14, RZ ;  /* 0x0000000e02067c10 */ /* 0x000fe4000ff3e0ff */
[C---:B------:R-:W-:Y:S02]  /*02d0*/  IADD3.X R9, PT, PT, R3.reuse, UR9, RZ, P2, !PT ;  /* 0x0000000903097c10 */ /* 0x040fe400097fe4ff */
[----:B------:R-:W-:-:S04]  /*02e0*/  IADD3.X R7, PT, PT, R3, UR15, RZ, P1, !PT ;  /* 0x0000000f03077c10 */ /* 0x000fc80008ffe4ff */
[----:B------:R-:W2:Y:S04]  /*02f0*/  LDG.E R9, desc[UR4][R8.64] ;  /* 0x0000000408097981 */ /* 0x000ea8000c1e1900 */
[----:B------:R-:W2:Y:S01]  /*0300*/  LDG.E R6, desc[UR4][R6.64] ;  /* 0x0000000406067981 */ /* 0x000ea2000c1e1900 */
[----:B0-----:R-:W-:-:S04]  /*0310*/  IADD3 R10, P1, PT, R2, UR12, RZ ;  /* 0x0000000c020a7c10 */ /* 0x001fc8000ff3e0ff */
[----:B------:R-:W-:Y:S02]  /*0320*/  IADD3.X R11, PT, PT, R3, UR13, RZ, P1, !PT ;  /* 0x0000000d030b7c10 */ /* 0x000fe40008ffe4ff */
[----:B------:R-:W-:-:S04]  /*0330*/  IADD3 R4, PT, PT, R4, 0x1, RZ ;  /* 0x0000000104047810 */ /* 0x000fc80007ffe0ff */
[----:B------:R-:W-:Y:S01]  /*0340*/  ISETP.NE.AND P1, PT, R4, RZ, PT ;  /* 0x000000ff0400720c */ /* 0x000fe20003f25270 */
[----:B------:R-:W-:-:S04]  /*0350*/  IMAD.WIDE.U32 R2, R0, 0x4, R2 ;  /* 0x0000000400027825 */ /* 0x000fc800078e0002 */
[----:B--2---:R-:W-:-:S05]  /*0360*/  FADD R13, R6, R9 ;  /* 0x00000009060d7221 */ /* 0x004fca0000000000 */
[----:B------:R0:W-:Y:S03]  /*0370*/  STG.E desc[UR4][R10.64], R13 ;  /* 0x0000000d0a007986 */ /* 0x0001e6000c101904 */
[----:B------:R-:W-:Y:S05]  /*0380*/  @P1 BRA `(.L_x_2) ;  /* 0xfffffffc00c81947 */ /* 0x000fea000383ffff */
.L_x_1:
[----:B------:R-:W-:Y:S05]  /*0390*/  BSYNC.RECONVERGENT B0 ;  /* 0x0000000000007941 */ /* 0x000fea0003800200 */
.L_x_0:
[----:B------:R-:W-:Y:S05]  /*03a0*/  @!P0 EXIT ;  /* 0x000000000000894d */ /* 0x000fea0003800000 */
.L_x_3:
[----:B------:R-:W0:Y:S08]  /*03b0*/  LDC.64 R6, c[0x0][0x388] ;  /* 0x0000e200ff067b82 */ /* 0x000e300000000a00 */
[----:B------:R-:W1:Y:S08]  /*03c0*/  LDC.64 R2, c[0x0][0x390] ;  /* 0x0000e400ff027b82 */ /* 0x000e700000000a00 */
[----:B--2---:R-:W2:Y:S01]  /*03d0*/  LDC.64 R8, c[0x0][0x380] ;  /* 0x0000e000ff087b82 */ /* 0x004ea20000000a00 */
[----:B0-----:R-:W-:-:S06]  /*03e0*/  IMAD.WIDE.U32 R10, R5, 0x4, R6 ;  /* 0x00000004050a7825 */ /* 0x001fcc00078e0006 */
[----:B------:R-:W3:Y:S01]  /*03f0*/  LDG.E R10, desc[UR4][R10.64] ;  /* 0x000000040a0a7981 */ /* 0x000ee2000c1e1900 */
[----:B-1----:R-:W-:-:S06]  /*0400*/  IMAD.WIDE.U32 R12, R5, 0x4, R2 ;  /* 0x00000004050c7825 */ /* 0x002fcc00078e0002 */
[----:B------:R-:W3:Y:S01]  /*0410*/  LDG.E R13, desc[UR4][R12.64] ;  /* 0x000000040c0d7981 */ /* 0x000ee2000c1e1900 */
[----:B------:R-:W-:Y:S01]  /*0420*/  IADD3 R19, PT, PT, R0, R5, RZ ;  /* 0x0000000500137210 */ /* 0x000fe20007ffe0ff */
[----:B--2---:R-:W-:-:S04]  /*0430*/  IMAD.WIDE.U32 R4, R5, 0x4, R8 ;  /* 0x0000000405047825 */ /* 0x004fc800078e0008 */
[----:B------:R-:W-:-:S04]  /*0440*/  IMAD.WIDE.U32 R14, R19, 0x4, R6 ;  /* 0x00000004130e7825 */ /* 0x000fc800078e0006 */
[----:B------:R-:W-:-:S04]  /*0450*/  IMAD.WIDE.U32 R16, R19, 0x4, R2 ;  /* 0x0000000413107825 */ /* 0x000fc800078e0002 */
[----:B---3--:R-:W-:-:S05]  /*0460*/  FADD R21, R10, R13 ;  /* 0x0000000d0a157221 */ /* 0x008fca0000000000 */
[----:B------:R0:W-:Y:S04]  /*0470*/  STG.E desc[UR4][R4.64], R21 ;  /* 0x0000001504007986 */ /* 0x0001e8000c101904 */
[----:B------:R-:W2:Y:S04]  /*0480*/  LDG.E R14, desc[UR4][R14.64] ;  /* 0x000000040e0e7981 */ /* 0x000ea8000c1e1900 */
[----:B------:R-:W2:Y:S01]  /*0490*/  LDG.E R17, desc[UR4][R16.64] ;  /* 0x0000000410117981 */ /* 0x000ea2000c1e1900 */
[C---:B------:R-:W-:Y:S02]  /*04a0*/  IMAD.IADD R25, R19.reuse, 0x1, R0 ;  /* 0x0000000113197824 */ /* 0x040fe400078e0200 */
[----:B------:R-:W-:-:S04]  /*04b0*/  IMAD.WIDE.U32 R10, R19, 0x4, R8 ;  /* 0x00000004130a7825 */ /* 0x000fc800078e0008 */
[----:B------:R-:W-:-:S04]  /*04c0*/  IMAD.WIDE.U32 R12, R25, 0x4, R6 ;  /* 0x00000004190c7825 */ /* 0x000fc800078e0006 */
[----:B------:R-:W-:-:S04]  /*04d0*/  IMAD.WIDE.U32 R18, R25, 0x4, R2 ;  /* 0x0000000419127825 */ /* 0x000fc800078e0002 */
[----:B--2---:R-:W-:-:S05]  /*04e0*/  FADD R23, R14, R17 ;  /* 0x000000110e177221 */ /* 0x004fca0000000000 */
[----:B------:R1:W-:Y:S04]  /*04f0*/  STG.E desc[UR4][R10.64], R23 ;  /* 0x000000170a007986 */ /* 0x0003e8000c101904 */
[----:B------:R-:W2:Y:S04]  /*0500*/  LDG.E R12, desc[UR4][R12.64] ;  /* 0x000000040c0c7981 */ /* 0x000ea8000c1e1900 */
[----:B------:R-:W2:Y:S01]  /*0510*/  LDG.E R19, desc[UR4][R18.64] ;  /* 0x0000000412137981 */ /* 0x000ea2000c1e1900 */
[C---:B0-----:R-:W-:Y:S01]  /*0520*/  IADD3 R5, PT, PT, R25.reuse, R0, RZ ;  /* 0x0000000019057210 */ /* 0x041fe20007ffe0ff */
[----:B------:R-:W-:-:S04]  /*0530*/  IMAD.WIDE.U32 R14, R25, 0x4, R8 ;  /* 0x00000004190e7825 */ /* 0x000fc800078e0008 */
[----:B------:R-:W-:-:S04]  /*0540*/  IMAD.WIDE.U32 R6, R5, 0x4, R6 ;  /* 0x0000000405067825 */ /* 0x000fc800078e0006 */
[----:B------:R-:W-:-:S04]  /*0550*/  IMAD.WIDE.U32 R2, R5, 0x4, R2 ;  /* 0x0000000405027825 */ /* 0x000fc800078e0002 */
[----:B--2---:R-:W-:-:S05]  /*0560*/  FADD R17, R12, R19 ;  /* 0x000000130c117221 */ /* 0x004fca0000000000 */
[----:B------:R2:W-:Y:S04]  /*0570*/  STG.E desc[UR4][R14.64], R17 ;  /* 0x000000110e007986 */ /* 0x0005e8000c101904 */
[----:B------:R-:W1:Y:S04]  /*0580*/  LDG.E R6, desc[UR4][R6.64] ;  /* 0x0000000406067981 */ /* 0x000e68000c1e1900 */
[----:B------:R-:W1:Y:S01]  /*0590*/  LDG.E R3, desc[UR4][R2.64] ;  /* 0x0000000402037981 */ /* 0x000e62000c1e1900 */
[C---:B------:R-:W-:Y:S01]  /*05a0*/  IMAD.WIDE.U32 R8, R5.reuse, 0x4, R8 ;  /* 0x0000000405087825 */ /* 0x040fe200078e0008 */
[----:B------:R-:W-:-:S04]  /*05b0*/  IADD3 R5, PT, PT, R5, R0, RZ ;  /* 0x0000000005057210 */ /* 0x000fc80007ffe0ff */
[----:B------:R-:W-:Y:S01]  /*05c0*/  ISETP.GE.AND P0, PT, R5, UR6, PT ;  /* 0x0000000605007c0c */ /* 0x000fe2000bf06270 */
[----:B-1----:R-:W-:-:S05]  /*05d0*/  FADD R11, R6, R3 ;  /* 0x00000003060b7221 */ /* 0x002fca0000000000 */
[----:B------:R2:W-:Y:S07]  /*05e0*/  STG.E desc[UR4][R8.64], R11 ;  /* 0x0000000b08007986 */ /* 0x0005ee000c101904 */
[----:B------:R-:W-:Y:S05]  /*05f0*/  @!P0 BRA `(.L_x_3) ;  /* 0xfffffffc006c8947 */ /* 0x000fea000383ffff */
[----:B------:R-:W-:Y:S05]  /*0600*/  EXIT ;  /* 0x000000000000794d */ /* 0x000fea0003800000 */
.L_x_4:
[----:B------:R-:W-:-:S00]  /*0610*/  BRA `(.L_x_4) ;  /* 0xfffffffc00fc7947 */ /* 0x000fc0000383ffff */
[----:B------:R-:W-:-:S00]  /*0620*/  NOP ;  /* 0x0000000000007918 */ /* 0x000fc00000000000 */
        /* <DEDUP_REMOVED lines=13> */
.L_x_6:


//--------------------- .text._Z10vector_addPfS_S_i --------------------------
	.section	.text._Z10vector_addPfS_S_i,"ax",@progbits
	.align	128
        .global         _Z10vector_addPfS_S_i
        .type           _Z10vector_addPfS_S_i,@function
        .size           _Z10vector_addPfS_S_i,(.L_x_7 - _Z10vector_addPfS_S_i)
        .other          _Z10vector_addPfS_S_i,@"STO_CUDA_ENTRY STV_DEFAULT"
_Z10vector_addPfS_S_i:
.text._Z10vector_addPfS_S_i:
[----:B------:R-:W-:Y:S01]  /*0000*/  LDC R1, c[0x0][0x37c] ;  /* 0x0000df00ff017b82 */ /* 0x000fe20000000800 */
[----:B------:R-:W0:Y:S07]  /*0010*/  S2R R0, SR_TID.X ;  /* 0x0000000000007919 */ /* 0x000e2e0000002100 */
[----:B------:R-:W0:Y:S01]  /*0020*/  S2UR UR4, SR_CTAID.X ;  /* 0x00000000000479c3 */ /* 0x000e220000002500 */
[----:B------:R-:W1:Y:S07]  /*0030*/  LDCU UR5, c[0x0][0x398] ;  /* 0x00007300ff0577ac */ /* 0x000e6e0008000800 */
[----:B------:R-:W0:Y:S02]  /*0040*/  LDC R9, c[0x0][0x360] ;  /* 0x0000d800ff097b82 */ /* 0x000e240000000800 */
[----:B0-----:R-:W-:-:S05]  /*0050*/  IMAD R9, R9, UR4, R0 ;  /* 0x0000000409097c24 */ /* 0x001fca000f8e0200 */
[----:B-1----:R-:W-:-:S13]  /*0060*/  ISETP.GE.AND P0, PT, R9, UR5, PT ;  /* 0x0000000509007c0c */ /* 0x002fda000bf06270 */
[----:B------:R-:W-:Y:S05]  /*0070*/  @P0 EXIT ;  /* 0x000000000000094d */ /* 0x000fea0003800000 */
[----:B------:R-:W0:Y:S01]  /*0080*/  LDC.64 R2, c[0x0][0x388] ;  /* 0x0000e200ff027b82 */ /* 0x000e220000000a00 */
[----:B------:R-:W1:Y:S07]  /*0090*/  LDCU.64 UR4, c[0x0][0x358] ;  /* 0x00006b00ff0477ac */ /* 0x000e6e0008000a00 */
[----:B------:R-:W2:Y:S08]  /*00a0*/  LDC.64 R4, c[0x0][0x390] ;  /* 0x0000e400ff047b82 */ /* 0x000eb00000000a00 */
[----:B------:R-:W3:Y:S01]  /*00b0*/  LDC.64 R6, c[0x0][0x380] ;  /* 0x0000e000ff067b82 */ /* 0x000ee20000000a00 */
[----:B0-----:R-:W-:-:S06]  /*00c0*/  IMAD.WIDE R2, R9, 0x4, R2 ;  /* 0x0000000409027825 */ /* 0x001fcc00078e0202 */
[----:B-1----:R-:W4:Y:S01]  /*00d0*/  LDG.E R2, desc[UR4][R2.64] ;  /* 0x0000000402027981 */ /* 0x002f22000c1e1900 */
[----:B--2---:R-:W-:-:S06]  /*00e0*/  IMAD.WIDE R4, R9, 0x4, R4 ;  /* 0x0000000409047825 */ /* 0x004fcc00078e0204 */
[----:B------:R-:W4:Y:S01]  /*00f0*/  LDG.E R5, desc[UR4][R4.64] ;  /* 0x0000000404057981 */ /* 0x000f22000c1e1900 */
[----:B---3--:R-:W-:-:S04]  /*0100*/  IMAD.WIDE R6, R9, 0x4, R6 ;  /* 0x0000000409067825 */ /* 0x008fc800078e0206 */
[----:B----4-:R-:W-:-:S05]  /*0110*/  FADD R9, R2, R5 ;  /* 0x0000000502097221 */ /* 0x010fca0000000000 */
[----:B------:R-:W-:Y:S01]  /*0120*/  STG.E desc[UR4][R6.64], R9 ;  /* 0x0000000906007986 */ /* 0x000fe2000c101904 */
[----:B------:R-:W-:Y:S05]  /*0130*/  EXIT ;  /* 0x000000000000794d */ /* 0x000fea0003800000 */
.L_x_5:
        /* <DEDUP_REMOVED lines=12> */
.L_x_7:


//--------------------- .nv.shared.reserved.0     --------------------------
	.section	.nv.shared.reserved.0,"aw",@nobits
	.weak		__nv_reservedSMEM_offset_0_alias
	.size		__nv_reservedSMEM_offset_0_alias, 0, 64
	.other		__nv_reservedSMEM_offset_0_alias,@"STO_CUDA_RESERVED_SHARED STV_DEFAULT"
__nv_reservedSMEM_offset_0_alias:
	.zero		0
	.zero		64


//--------------------- .nv.constant0._Z14old_vector_addPfS_S_i --------------------------
	.section	.nv.constant0._Z14old_vector_addPfS_S_i,"a",@progbits
	.sectionflags	@""
	.align	4
.nv.constant0._Z14old_vector_addPfS_S_i:
	.zero		924


//--------------------- .nv.constant0._Z10vector_addPfS_S_i --------------------------
	.section	.nv.constant0._Z10vector_addPfS_S_i,"a",@progbits
	.sectionflags	@""
	.align	4
.nv.constant0._Z10vector_addPfS_S_i:
	.zero		924


//--------------------- SYMBOLS --------------------------

	.type		.nv.reservedSmem.offset0,@object
	.size		.nv.reservedSmem.offset0,0x4
